	.headerflags	@"EF_CUDA_TEXMODE_UNIFIED EF_CUDA_64BIT_ADDRESS EF_CUDA_ACCELERATORS EF_CUDA_SM90 EF_CUDA_VIRTUAL_SM(EF_CUDA_SM90)"
	.elftype	@"ET_EXEC"


//--------------------- .nv.info                  --------------------------
	.section	.nv.info,"",@"SHT_CUDA_INFO"
	.align	4


	//----- nvinfo : EIATTR_REGCOUNT
	.align		4
        /*0000*/ 	.byte	0x04, 0x2f
        /*0002*/ 	.short	(.L_3 - .L_2)
	.align		4
.L_2:
        /*0004*/ 	.word	index@(triton_poi_fused__native_batch_norm_legit_no_training_relu_0)
        /*0008*/ 	.word	0x00000020


	//----- nvinfo : EIATTR_MIN_STACK_SIZE
	.align		4
.L_3:
        /*000c*/ 	.byte	0x04, 0x12
        /*000e*/ 	.short	(.L_5 - .L_4)
	.align		4
.L_4:
        /*0010*/ 	.word	index@(triton_poi_fused__native_batch_norm_legit_no_training_relu_0)
        /*0014*/ 	.word	0x00000000


	//----- nvinfo : EIATTR_FRAME_SIZE
	.align		4
.L_5:
        /*0018*/ 	.byte	0x04, 0x11
        /*001a*/ 	.short	(.L_7 - .L_6)
	.align		4
.L_6:
        /*001c*/ 	.word	index@(triton_poi_fused__native_batch_norm_legit_no_training_relu_0)
        /*0020*/ 	.word	0x00000000


	//----- nvinfo : EIATTR_MIN_STACK_SIZE
	.align		4
.L_7:
        /*0024*/ 	.byte	0x04, 0x12
        /*0026*/ 	.short	(.L_9 - .L_8)
	.align		4
.L_8:
        /*0028*/ 	.word	index@(triton_poi_fused__native_batch_norm_legit_no_training_relu_0)
        /*002c*/ 	.word	0x00000000
.L_9:


//--------------------- .nv.info.triton_poi_fused__native_batch_norm_legit_no_training_relu_0 --------------------------
	.section	.nv.info.triton_poi_fused__native_batch_norm_legit_no_training_relu_0,"",@"SHT_CUDA_INFO"
	.sectionflags	@""
	.align	4


	//----- nvinfo : EIATTR_CUDA_API_VERSION
	.align		4
        /*0000*/ 	.byte	0x04, 0x37
        /*0002*/ 	.short	(.L_11 - .L_10)
.L_10:
        /*0004*/ 	.word	0x0000007c


	//----- nvinfo : EIATTR_KPARAM_INFO
	.align		4
.L_11:
        /*0008*/ 	.byte	0x04, 0x17
        /*000a*/ 	.short	(.L_13 - .L_12)
.L_12:
        /*000c*/ 	.word	0x00000000
        /*0010*/ 	.short	0x0006
        /*0012*/ 	.short	0x0030
        /*0014*/ 	.byte	0x00, 0xf0, 0x11, 0x00


	//----- nvinfo : EIATTR_KPARAM_INFO
	.align		4
.L_13:
        /*0018*/ 	.byte	0x04, 0x17
        /*001a*/ 	.short	(.L_15 - .L_14)
.L_14:
        /*001c*/ 	.word	0x00000000
        /*0020*/ 	.short	0x0005
        /*0022*/ 	.short	0x0028
        /*0024*/ 	.byte	0x00, 0xf4, 0x21, 0x00


	//----- nvinfo : EIATTR_KPARAM_INFO
	.align		4
.L_15:
        /*0028*/ 	.byte	0x04, 0x17
        /*002a*/ 	.short	(.L_17 - .L_16)
.L_16:
        /*002c*/ 	.word	0x00000000
        /*0030*/ 	.short	0x0004
        /*0032*/ 	.short	0x0020
        /*0034*/ 	.byte	0x00, 0xf4, 0x21, 0x00


	//----- nvinfo : EIATTR_KPARAM_INFO
	.align		4
.L_17:
        /*0038*/ 	.byte	0x04, 0x17
        /*003a*/ 	.short	(.L_19 - .L_18)
.L_18:
        /*003c*/ 	.word	0x00000000
        /*0040*/ 	.short	0x0003
        /*0042*/ 	.short	0x0018
        /*0044*/ 	.byte	0x00, 0xf4, 0x21, 0x00


	//----- nvinfo : EIATTR_KPARAM_INFO
	.align		4
.L_19:
        /*0048*/ 	.byte	0x04, 0x17
        /*004a*/ 	.short	(.L_21 - .L_20)
.L_20:
        /*004c*/ 	.word	0x00000000
        /*0050*/ 	.short	0x0002
        /*0052*/ 	.short	0x0010
        /*0054*/ 	.byte	0x00, 0xf4, 0x21, 0x00


	//----- nvinfo : EIATTR_KPARAM_INFO
	.align		4
.L_21:
        /*0058*/ 	.byte	0x04, 0x17
        /*005a*/ 	.short	(.L_23 - .L_22)
.L_22:
        /*005c*/ 	.word	0x00000000
        /*0060*/ 	.short	0x0001
        /*0062*/ 	.short	0x0008
        /*0064*/ 	.byte	0x00, 0xf4, 0x21, 0x00


	//----- nvinfo : EIATTR_KPARAM_INFO
	.align		4
.L_23:
        /*0068*/ 	.byte	0x04, 0x17
        /*006a*/ 	.short	(.L_25 - .L_24)
.L_24:
        /*006c*/ 	.word	0x00000000
        /*0070*/ 	.short	0x0000
        /*0072*/ 	.short	0x0000
        /*0074*/ 	.byte	0x00, 0xf4, 0x21, 0x00


	//----- nvinfo : EIATTR_SPARSE_MMA_MASK
	.align		4
.L_25:
        /*0078*/ 	.byte	0x03, 0x50
        /*007a*/ 	.short	0x0000


	//----- nvinfo : EIATTR_MAXREG_COUNT
	.align		4
        /*007c*/ 	.byte	0x03, 0x1b
        /*007e*/ 	.short	0x00ff


	//----- nvinfo : EIATTR_EXIT_INSTR_OFFSETS
	.align		4
        /*0080*/ 	.byte	0x04, 0x1c
        /*0082*/ 	.short	(.L_27 - .L_26)


	//   ....[0]....
.L_26:
        /*0084*/ 	.word	0x000007a0


	//----- nvinfo : EIATTR_REQNTID
	.align		4
.L_27:
        /*0088*/ 	.byte	0x04, 0x10
        /*008a*/ 	.short	(.L_29 - .L_28)
.L_28:
        /*008c*/ 	.word	0x00000080
        /*0090*/ 	.word	0x00000001
        /*0094*/ 	.word	0x00000001


	//----- nvinfo : EIATTR_CBANK_PARAM_SIZE
	.align		4
.L_29:
        /*0098*/ 	.byte	0x03, 0x19
        /*009a*/ 	.short	0x0034


	//----- nvinfo : EIATTR_PARAM_CBANK
	.align		4
        /*009c*/ 	.byte	0x04, 0x0a
        /*009e*/ 	.short	(.L_31 - .L_30)
	.align		4
.L_30:
        /*00a0*/ 	.word	index@(.nv.constant0.triton_poi_fused__native_batch_norm_legit_no_training_relu_0)
        /*00a4*/ 	.short	0x0210
        /*00a6*/ 	.short	0x0034


	//----- nvinfo : EIATTR_SW_WAR
	.align		4
.L_31:
        /*00a8*/ 	.byte	0x04, 0x36
        /*00aa*/ 	.short	(.L_33 - .L_32)
.L_32:
        /*00ac*/ 	.word	0x00000008
.L_33:


//--------------------- .nv.callgraph             --------------------------
	.section	.nv.callgraph,"",@"SHT_CUDA_CALLGRAPH"
	.align	4
	.sectionentsize	8
	.align		4
        /*0000*/ 	.word	0x00000000
	.align		4
        /*0004*/ 	.word	0xffffffff
	.align		4
        /*0008*/ 	.word	0x00000000
	.align		4
        /*000c*/ 	.word	0xfffffffe
	.align		4
        /*0010*/ 	.word	0x00000000
	.align		4
        /*0014*/ 	.word	0xfffffffd
	.align		4
        /*0018*/ 	.word	0x00000000
	.align		4
        /*001c*/ 	.word	0xfffffffc


//--------------------- .nv.constant4             --------------------------
	.section	.nv.constant4,"a",@progbits
	.align	8
	.align		8
.nv.constant4:
        /*0000*/ 	.dword	_$_str
	.align		8
        /*0008*/ 	.dword	_$_str_$_2


//--------------------- .text.triton_poi_fused__native_batch_norm_legit_no_training_relu_0 --------------------------
	.section	.text.triton_poi_fused__native_batch_norm_legit_no_training_relu_0,"ax",@progbits
	.align	128
        .global         triton_poi_fused__native_batch_norm_legit_no_training_relu_0
        .type           triton_poi_fused__native_batch_norm_legit_no_training_relu_0,@function
        .size           triton_poi_fused__native_batch_norm_legit_no_training_relu_0,(.L_x_1 - triton_poi_fused__native_batch_norm_legit_no_training_relu_0)
        .other          triton_poi_fused__native_batch_norm_legit_no_training_relu_0,@"STO_CUDA_ENTRY STV_DEFAULT"
triton_poi_fused__native_batch_norm_legit_no_training_relu_0:
.text.triton_poi_fused__native_batch_norm_legit_no_training_relu_0:
[----:B------:R-:W-:Y:S01]  /*0000*/  LDC R1, c[0x0][0x28] ;  /* 0x00000a00ff017b82 */ /* 0x000fe20000000800 */
[----:B------:R-:W1:Y:S01]  /*0010*/  S2R R0, SR_TID.X ;  /* 0x0000000000007919 */ /* 0x000e620000002100 */
[----:B------:R-:W-:-:S06]  /*0020*/  ULDC.64 UR4, c[0x0][0x208] ;  /* 0x0000820000047ab9 */ /* 0x000fcc0000000a00 */
[----:B------:R-:W2:Y:S01]  /*0030*/  LDC.64 R18, c[0x0][0x218] ;  /* 0x00008600ff127b82 */ /* 0x000ea20000000a00 */
[----:B------:R-:W3:Y:S07]  /*0040*/  S2R R3, SR_CTAID.X ;  /* 0x0000000000037919 */ /* 0x000eee0000002500 */
[----:B------:R-:W4:Y:S08]  /*0050*/  LDC.64 R14, c[0x0][0x210] ;  /* 0x00008400ff0e7b82 */ /* 0x000f300000000a00 */
[----:B------:R-:W5:Y:S01]  /*0060*/  LDC.64 R12, c[0x0][0x230] ;  /* 0x00008c00ff0c7b82 */ /* 0x000f620000000a00 */
[----:B-1----:R-:W-:-:S04]  /*0070*/  SHF.L.U32 R0, R0, 0x2, RZ ;  /* 0x0000000200007819 */ /* 0x002fc800000006ff */
[----:B------:R-:W-:Y:S02]  /*0080*/  LOP3.LUT R0, R0, 0x1fc, RZ, 0xc0, !PT ;  /* 0x000001fc00007812 */ /* 0x000fe400078ec0ff */
[----:B---3--:R-:W-:-:S03]  /*0090*/  SHF.R.S32.HI R4, RZ, 0x15, R3 ;  /* 0x00000015ff047819 */ /* 0x008fc60000011403 */
[----:B------:R-:W-:Y:S01]  /*00a0*/  IMAD R20, R3, 0x400, R0 ;  /* 0x0000040003147824 */ /* 0x000fe200078e0200 */
[----:B------:R-:W-:Y:S01]  /*00b0*/  SGXT R4, R4, 0x1 ;  /* 0x000000010404781a */ /* 0x000fe20000000200 */
[----:B------:R-:W1:Y:S03]  /*00c0*/  LDC.64 R2, c[0x0][0x220] ;  /* 0x00008800ff027b82 */ /* 0x000e660000000a00 */
[----:B------:R-:W-:Y:S02]  /*00d0*/  IADD3 R23, R20, 0x200, RZ ;  /* 0x0000020014177810 */ /* 0x000fe40007ffe0ff */
[C---:B------:R-:W-:Y:S02]  /*00e0*/  LEA.HI R0, R4.reuse, R20, RZ, 0xc ;  /* 0x0000001404007211 */ /* 0x040fe400078f60ff */
[----:B------:R-:W-:Y:S02]  /*00f0*/  LEA.HI R4, R4, R23, RZ, 0xc ;  /* 0x0000001704047211 */ /* 0x000fe400078f60ff */
[----:B------:R-:W-:-:S02]  /*0100*/  SHF.R.S32.HI R0, RZ, 0xc, R0 ;  /* 0x0000000cff007819 */ /* 0x000fc40000011400 */
[----:B------:R-:W-:Y:S02]  /*0110*/  SHF.R.S32.HI R4, RZ, 0xc, R4 ;  /* 0x0000000cff047819 */ /* 0x000fe40000011404 */
[----:B------:R-:W-:Y:S02]  /*0120*/  LEA.HI R5, R0, R0, RZ, 0x9 ;  /* 0x0000000000057211 */ /* 0x000fe400078f48ff */
[----:B------:R-:W-:Y:S02]  /*0130*/  LEA.HI R6, R4, R4, RZ, 0x9 ;  /* 0x0000000404067211 */ /* 0x000fe400078f48ff */
[----:B------:R-:W-:Y:S02]  /*0140*/  LOP3.LUT R5, R5, 0xfffffe00, RZ, 0xc0, !PT ;  /* 0xfffffe0005057812 */ /* 0x000fe400078ec0ff */
[----:B------:R-:W-:-:S03]  /*0150*/  LOP3.LUT R21, R6, 0xfffffe00, RZ, 0xc0, !PT ;  /* 0xfffffe0006157812 */ /* 0x000fc600078ec0ff */
[----:B------:R-:W-:Y:S01]  /*0160*/  IMAD.IADD R17, R0, 0x1, -R5 ;  /* 0x0000000100117824 */ /* 0x000fe200078e0a05 */
[----:B------:R-:W-:-:S03]  /*0170*/  IADD3 R21, R4, -R21, RZ ;  /* 0x8000001504157210 */ /* 0x000fc60007ffe0ff */
[----:B-1----:R-:W-:-:S04]  /*0180*/  IMAD.WIDE R8, R17, 0x4, R2 ;  /* 0x0000000411087825 */ /* 0x002fc800078e0202 */
[----:B------:R-:W-:Y:S01]  /*0190*/  IMAD.WIDE R24, R21, 0x4, R2 ;  /* 0x0000000415187825 */ /* 0x000fe200078e0202 */
[----:B------:R-:W3:Y:S01]  /*01a0*/  LDG.E.EL R0, desc[UR4][R8.64] ;  /* 0x0000000408007981 */ /* 0x000ee2000c2e1900 */
[----:B------:R-:W1:Y:S04]  /*01b0*/  LDC.64 R2, c[0x0][0x228] ;  /* 0x00008a00ff027b82 */ /* 0x000e680000000a00 */
[----:B------:R-:W3:Y:S01]  /*01c0*/  LDG.E.EL R24, desc[UR4][R24.64] ;  /* 0x0000000418187981 */ /* 0x000ee2000c2e1900 */
[----:B--2---:R-:W-:-:S04]  /*01d0*/  IMAD.WIDE R28, R17, 0x4, R18 ;  /* 0x00000004111c7825 */ /* 0x004fc800078e0212 */
[----:B----4-:R-:W-:Y:S01]  /*01e0*/  IMAD.WIDE R14, R20, 0x4, R14 ;  /* 0x00000004140e7825 */ /* 0x010fe200078e020e */
[----:B------:R-:W2:Y:S04]  /*01f0*/  LDG.E.EL R22, desc[UR4][R28.64] ;  /* 0x000000041c167981 */ /* 0x000ea8000c2e1900 */
[----:B------:R-:W2:Y:S01]  /*0200*/  LDG.E.128 R4, desc[UR4][R14.64] ;  /* 0x000000040e047981 */ /* 0x000ea2000c1e1d00 */
[----:B------:R-:W-:-:S03]  /*0210*/  IMAD.WIDE R18, R21, 0x4, R18 ;  /* 0x0000000415127825 */ /* 0x000fc600078e0212 */
[----:B------:R4:W2:Y:S04]  /*0220*/  LDG.E.128 R8, desc[UR4][R14.64+0x800] ;  /* 0x000800040e087981 */ /* 0x0008a8000c1e1d00 */
[----:B------:R-:W2:Y:S01]  /*0230*/  LDG.E.EL R18, desc[UR4][R18.64] ;  /* 0x0000000412127981 */ /* 0x000ea2000c2e1900 */
[----:B01----:R-:W-:-:S04]  /*0240*/  IMAD.WIDE R26, R17, 0x4, R2 ;  /* 0x00000004111a7825 */ /* 0x003fc800078e0202 */
[--C-:B-----5:R-:W-:Y:S01]  /*0250*/  IMAD.WIDE R16, R17, 0x4, R12.reuse ;  /* 0x0000000411107825 */ /* 0x120fe200078e020c */
[----:B------:R-:W5:Y:S05]  /*0260*/  LDG.E.EL R25, desc[UR4][R26.64] ;  /* 0x000000041a197981 */ /* 0x000f6a000c2e1900 */
[----:B------:R-:W5:Y:S01]  /*0270*/  LDG.E.EL R16, desc[UR4][R16.64] ;  /* 0x0000000410107981 */ /* 0x000f62000c2e1900 */
[----:B------:R-:W-:-:S04]  /*0280*/  IMAD.WIDE R12, R21, 0x4, R12 ;  /* 0x00000004150c7825 */ /* 0x000fc800078e020c */
[----:B------:R-:W-:Y:S02]  /*0290*/  IMAD.WIDE R2, R21, 0x4, R2 ;  /* 0x0000000415027825 */ /* 0x000fe400078e0202 */
[----:B------:R-:W5:Y:S04]  /*02a0*/  LDG.E.EL R12, desc[UR4][R12.64] ;  /* 0x000000040c0c7981 */ /* 0x000f68000c2e1900 */
[----:B------:R0:W5:Y:S01]  /*02b0*/  LDG.E.EL R21, desc[UR4][R2.64] ;  /* 0x0000000402157981 */ /* 0x000162000c2e1900 */
[----:B----4-:R-:W-:Y:S01]  /*02c0*/  IMAD.MOV.U32 R14, RZ, RZ, 0x3e800000 ;  /* 0x3e800000ff0e7424 */ /* 0x010fe200078e00ff */
[----:B0-----:R-:W-:Y:S02]  /*02d0*/  SHF.R.S32.HI R2, RZ, 0x1f, R23 ;  /* 0x0000001fff027819 */ /* 0x001fe40000011417 */
[----:B------:R-:W-:-:S02]  /*02e0*/  SHF.R.S32.HI R3, RZ, 0x1f, R20 ;  /* 0x0000001fff037819 */ /* 0x000fc40000011414 */
[----:B------:R-:W-:Y:S02]  /*02f0*/  LEA.HI R13, R2, R23, RZ, 0x15 ;  /* 0x00000017020d7211 */ /* 0x000fe400078fa8ff */
[----:B------:R-:W-:-:S04]  /*0300*/  LEA.HI R3, R3, R20, RZ, 0x15 ;  /* 0x0000001403037211 */ /* 0x000fc800078fa8ff */
[C---:B------:R-:W-:Y:S02]  /*0310*/  LOP3.LUT R17, R3.reuse, 0xffe00000, RZ, 0xc0, !PT ;  /* 0xffe0000003117812 */ /* 0x040fe400078ec0ff */
[----:B------:R-:W-:Y:S01]  /*0320*/  SHF.L.U32 R19, R3, 0x1, RZ ;  /* 0x0000000103137819 */ /* 0x000fe200000006ff */
[----:B---3--:R-:W-:-:S04]  /*0330*/  FADD R28, R0, 9.9999997473787516356e-06 ;  /* 0x3727c5ac001c7421 */ /* 0x008fc80000000000 */
[----:B------:R-:W0:Y:S01]  /*0340*/  MUFU.SQRT R0, R28 ;  /* 0x0000001c00007308 */ /* 0x000e220000002000 */
[----:B------:R-:W-:-:S07]  /*0350*/  FADD R24, R24, 9.9999997473787516356e-06 ;  /* 0x3727c5ac18187421 */ /* 0x000fce0000000000 */
[----:B------:R-:W1:Y:S01]  /*0360*/  MUFU.SQRT R26, R24 ;  /* 0x00000018001a7308 */ /* 0x000e620000002000 */
[C---:B0-----:R-:W-:Y:S02]  /*0370*/  FSETP.GT.AND P0, PT, R0.reuse, 8.50705917302346158658e+37, PT ;  /* 0x7e8000000000780b */ /* 0x041fe40003f04000 */
[----:B------:R-:W-:Y:S02]  /*0380*/  FSETP.GEU.AND P2, PT, R0, 1.175494350822287508e-38, PT ;  /* 0x008000000000780b */ /* 0x000fe40003f4e000 */
[C---:B-1----:R-:W-:Y:S02]  /*0390*/  FSETP.GT.AND P1, PT, R26.reuse, 8.50705917302346158658e+37, PT ;  /* 0x7e8000001a00780b */ /* 0x042fe40003f24000 */
[----:B------:R-:W-:-:S07]  /*03a0*/  FSETP.GEU.AND P3, PT, R26, 1.175494350822287508e-38, PT ;  /* 0x008000001a00780b */ /* 0x000fce0003f6e000 */
[----:B------:R-:W-:-:S04]  /*03b0*/  @P0 FMUL R0, R0, 0.25 ;  /* 0x3e80000000000820 */ /* 0x000fc80000400000 */
[----:B------:R-:W-:Y:S01]  /*03c0*/  @!P2 FMUL R0, R0, 16777216 ;  /* 0x4b8000000000a820 */ /* 0x000fe20000400000 */
[----:B------:R-:W-:-:S04]  /*03d0*/  @P1 FMUL R26, R26, 0.25 ;  /* 0x3e8000001a1a1820 */ /* 0x000fc80000400000 */
[----:B------:R-:W-:Y:S01]  /*03e0*/  @!P3 FMUL R26, R26, 16777216 ;  /* 0x4b8000001a1ab820 */ /* 0x000fe20000400000 */
[----:B------:R-:W0:Y:S01]  /*03f0*/  MUFU.RCP R0, R0 ;  /* 0x0000000000007308 */ /* 0x000e220000001000 */
[C---:B------:R-:W-:Y:S02]  /*0400*/  FSEL R15, R14.reuse, 1, P0 ;  /* 0x3f8000000e0f7808 */ /* 0x040fe40000000000 */
[----:B------:R-:W-:-:S05]  /*0410*/  FSEL R3, R14, 1, P1 ;  /* 0x3f8000000e037808 */ /* 0x000fca0000800000 */
[----:B------:R-:W1:Y:S01]  /*0420*/  MUFU.RCP R2, R26 ;  /* 0x0000001a00027308 */ /* 0x000e620000001000 */
[----:B------:R-:W-:Y:S01]  /*0430*/  SHF.L.U32 R24, R13, 0x1, RZ ;  /* 0x000000010d187819 */ /* 0x000fe200000006ff */
[----:B------:R-:W-:Y:S01]  /*0440*/  @!P2 FMUL R15, R15, 16777216 ;  /* 0x4b8000000f0fa820 */ /* 0x000fe20000400000 */
[----:B------:R-:W-:Y:S01]  /*0450*/  @!P3 FMUL R3, R3, 16777216 ;  /* 0x4b8000000303b820 */ /* 0x000fe20000400000 */
[----:B------:R-:W-:Y:S02]  /*0460*/  LOP3.LUT R14, R13, 0xffe00000, RZ, 0xc0, !PT ;  /* 0xffe000000d0e7812 */ /* 0x000fe400078ec0ff */
[----:B------:R-:W-:Y:S01]  /*0470*/  LOP3.LUT R24, R24, 0xffc00000, RZ, 0xc0, !PT ;  /* 0xffc0000018187812 */ /* 0x000fe200078ec0ff */
[----:B0-----:R-:W-:Y:S01]  /*0480*/  FMUL R15, R0, R15 ;  /* 0x0000000f000f7220 */ /* 0x001fe20000400000 */
[----:B------:R-:W-:Y:S01]  /*0490*/  LOP3.LUT R13, R19, 0xffc00000, RZ, 0xc0, !PT ;  /* 0xffc00000130d7812 */ /* 0x000fe200078ec0ff */
[----:B--2---:R-:W-:Y:S01]  /*04a0*/  FADD R6, R6, -R22 ;  /* 0x8000001606067221 */ /* 0x004fe20000000000 */
[----:B------:R-:W-:Y:S01]  /*04b0*/  IADD3 R23, R24, R23, -R14 ;  /* 0x0000001718177210 */ /* 0x000fe20007ffe80e */
[----:B------:R-:W-:Y:S01]  /*04c0*/  FADD R4, R4, -R22 ;  /* 0x8000001604047221 */ /* 0x000fe20000000000 */
[----:B------:R-:W-:Y:S01]  /*04d0*/  IADD3 R13, R13, R20, -R17 ;  /* 0x000000140d0d7210 */ /* 0x000fe20007ffe811 */
[----:B-1----:R-:W-:-:S02]  /*04e0*/  FMUL R0, R2, R3 ;  /* 0x0000000302007220 */ /* 0x002fc40000400000 */
[----:B------:R-:W0:Y:S01]  /*04f0*/  LDC.64 R2, c[0x0][0x238] ;  /* 0x00008e00ff027b82 */ /* 0x000e220000000a00 */
[--C-:B------:R-:W-:Y:S01]  /*0500*/  FADD R14, R5, -R22.reuse ;  /* 0x80000016050e7221 */ /* 0x100fe20000000000 */
[----:B------:R-:W-:Y:S01]  /*0510*/  FADD R22, R7, -R22 ;  /* 0x8000001607167221 */ /* 0x000fe20000000000 */
[C---:B------:R-:W-:Y:S01]  /*0520*/  FMUL R17, R15.reuse, R6 ;  /* 0x000000060f117220 */ /* 0x040fe20000400000 */
[C---:B------:R-:W-:Y:S01]  /*0530*/  FMUL R4, R15.reuse, R4 ;  /* 0x000000040f047220 */ /* 0x040fe20000400000 */
[C---:B------:R-:W-:Y:S01]  /*0540*/  FMUL R5, R15.reuse, R14 ;  /* 0x0000000e0f057220 */ /* 0x040fe20000400000 */
[----:B------:R-:W-:Y:S01]  /*0550*/  FMUL R7, R15, R22 ;  /* 0x000000160f077220 */ /* 0x000fe20000400000 */
[----:B-----5:R-:W-:Y:S01]  /*0560*/  FFMA R6, R25, R17, R16 ;  /* 0x0000001119067223 */ /* 0x020fe20000000010 */
[--C-:B------:R-:W-:Y:S01]  /*0570*/  FADD R15, R8, -R18.reuse ;  /* 0x80000012080f7221 */ /* 0x100fe20000000000 */
[--C-:B------:R-:W-:Y:S01]  /*0580*/  FADD R9, R9, -R18.reuse ;  /* 0x8000001209097221 */ /* 0x100fe20000000000 */
[--C-:B------:R-:W-:Y:S01]  /*0590*/  FADD R17, R10, -R18.reuse ;  /* 0x800000120a117221 */ /* 0x100fe20000000000 */
[----:B------:R-:W-:Y:S01]  /*05a0*/  FADD R11, R11, -R18 ;  /* 0x800000120b0b7221 */ /* 0x000fe20000000000 */
[C-C-:B------:R-:W-:Y:S01]  /*05b0*/  FFMA R7, R25.reuse, R7, R16.reuse ;  /* 0x0000000719077223 */ /* 0x140fe20000000010 */
[C---:B------:R-:W-:Y:S01]  /*05c0*/  FMUL R15, R0.reuse, R15 ;  /* 0x0000000f000f7220 */ /* 0x040fe20000400000 */
[C---:B------:R-:W-:Y:S01]  /*05d0*/  FMUL R9, R0.reuse, R9 ;  /* 0x0000000900097220 */ /* 0x040fe20000400000 */
[C---:B------:R-:W-:Y:S01]  /*05e0*/  FMUL R17, R0.reuse, R17 ;  /* 0x0000001100117220 */ /* 0x040fe20000400000 */
[----:B------:R-:W-:Y:S01]  /*05f0*/  FMUL R11, R0, R11 ;  /* 0x0000000b000b7220 */ /* 0x000fe20000400000 */
[C-C-:B------:R-:W-:Y:S01]  /*0600*/  FFMA R4, R25.reuse, R4, R16.reuse ;  /* 0x0000000419047223 */ /* 0x140fe20000000010 */
[----:B------:R-:W-:Y:S01]  /*0610*/  FFMA R5, R25, R5, R16 ;  /* 0x0000000519057223 */ /* 0x000fe20000000010 */
[C-C-:B------:R-:W-:Y:S01]  /*0620*/  FFMA R0, R21.reuse, R15, R12.reuse ;  /* 0x0000000f15007223 */ /* 0x140fe2000000000c */
[C-C-:B------:R-:W-:Y:S01]  /*0630*/  FFMA R10, R21.reuse, R9, R12.reuse ;  /* 0x00000009150a7223 */ /* 0x140fe2000000000c */
[C-C-:B------:R-:W-:Y:S01]  /*0640*/  FFMA R17, R21.reuse, R17, R12.reuse ;  /* 0x0000001115117223 */ /* 0x140fe2000000000c */
[----:B------:R-:W-:Y:S01]  /*0650*/  FFMA R11, R21, R11, R12 ;  /* 0x0000000b150b7223 */ /* 0x000fe2000000000c */
[----:B------:R-:W-:-:S02]  /*0660*/  FSETP.GEU.AND P6, PT, R7, RZ, PT ;  /* 0x000000ff0700720b */ /* 0x000fc40003fce000 */
[----:B------:R-:W-:Y:S02]  /*0670*/  FSETP.GEU.AND P0, PT, R6, RZ, PT ;  /* 0x000000ff0600720b */ /* 0x000fe40003f0e000 */
[----:B------:R-:W-:Y:S02]  /*0680*/  FSETP.GEU.AND P1, PT, R5, RZ, PT ;  /* 0x000000ff0500720b */ /* 0x000fe40003f2e000 */
[----:B------:R-:W-:Y:S02]  /*0690*/  FSETP.GEU.AND P2, PT, R4, RZ, PT ;  /* 0x000000ff0400720b */ /* 0x000fe40003f4e000 */
[----:B------:R-:W-:Y:S02]  /*06a0*/  SEL R7, R7, RZ, P6 ;  /* 0x000000ff07077207 */ /* 0x000fe40003000000 */
[----:B------:R-:W-:Y:S02]  /*06b0*/  FSETP.GEU.AND P3, PT, R11, RZ, PT ;  /* 0x000000ff0b00720b */ /* 0x000fe40003f6e000 */
[----:B------:R-:W-:-:S02]  /*06c0*/  FSETP.GEU.AND P4, PT, R17, RZ, PT ;  /* 0x000000ff1100720b */ /* 0x000fc40003f8e000 */
[----:B------:R-:W-:Y:S02]  /*06d0*/  FSETP.GEU.AND P5, PT, R0, RZ, PT ;  /* 0x000000ff0000720b */ /* 0x000fe40003fae000 */
[----:B------:R-:W-:Y:S01]  /*06e0*/  FSETP.GEU.AND P6, PT, R10, RZ, PT ;  /* 0x000000ff0a00720b */ /* 0x000fe20003fce000 */
[--C-:B0-----:R-:W-:Y:S01]  /*06f0*/  IMAD.WIDE R8, R13, 0x4, R2.reuse ;  /* 0x000000040d087825 */ /* 0x101fe200078e0202 */
[----:B------:R-:W-:Y:S02]  /*0700*/  SEL R6, R6, RZ, P0 ;  /* 0x000000ff06067207 */ /* 0x000fe40000000000 */
[----:B------:R-:W-:Y:S01]  /*0710*/  SEL R5, R5, RZ, P1 ;  /* 0x000000ff05057207 */ /* 0x000fe20000800000 */
[----:B------:R-:W-:Y:S01]  /*0720*/  IMAD.WIDE R2, R23, 0x4, R2 ;  /* 0x0000000417027825 */ /* 0x000fe200078e0202 */
[----:B------:R-:W-:Y:S02]  /*0730*/  SEL R4, R4, RZ, P2 ;  /* 0x000000ff04047207 */ /* 0x000fe40001000000 */
[----:B------:R-:W-:-:S02]  /*0740*/  SEL R15, R11, RZ, P3 ;  /* 0x000000ff0b0f7207 */ /* 0x000fc40001800000 */
[----:B------:R-:W-:Y:S02]  /*0750*/  SEL R14, R17, RZ, P4 ;  /* 0x000000ff110e7207 */ /* 0x000fe40002000000 */
[----:B------:R-:W-:Y:S02]  /*0760*/  SEL R12, R0, RZ, P5 ;  /* 0x000000ff000c7207 */ /* 0x000fe40002800000 */
[----:B------:R-:W-:Y:S01]  /*0770*/  SEL R13, R10, RZ, P6 ;  /* 0x000000ff0a0d7207 */ /* 0x000fe20003000000 */
[----:B------:R-:W-:Y:S04]  /*0780*/  STG.E.128 desc[UR4][R8.64], R4 ;  /* 0x0000000408007986 */ /* 0x000fe8000c101d04 */
[----:B------:R-:W-:Y:S01]  /*0790*/  STG.E.128 desc[UR4][R2.64], R12 ;  /* 0x0000000c02007986 */ /* 0x000fe2000c101d04 */
[----:B------:R-:W-:Y:S05]  /*07a0*/  EXIT ;  /* 0x000000000000794d */ /* 0x000fea0003800000 */
.L_x_0:
[----:B------:R-:W-:-:S00]  /*07b0*/  BRA `(.L_x_0) ;  /* 0xfffffffc00fc7947 */ /* 0x000fc0000383ffff */
[----:B------:R-:W-:-:S00]  /*07c0*/  NOP ;  /* 0x0000000000007918 */ /* 0x000fc00000000000 */
        /* <DEDUP_REMOVED lines=11> */
.L_x_1:


//--------------------- .nv.global.init           --------------------------
	.section	.nv.global.init,"aw",@progbits
.nv.global.init:
	.type		_$_str,@object
	.size		_$_str,(_$_str_$_2 - _$_str)
_$_str:
        /*0000*/ 	.byte	0x5f, 0x5f, 0x43, 0x55, 0x44, 0x41, 0x5f, 0x46, 0x54, 0x5a, 0x00
	.type		_$_str_$_2,@object
	.size		_$_str_$_2,(.L_1 - _$_str_$_2)
_$_str_$_2:
        /*000b*/ 	.byte	0x5f, 0x5f, 0x43, 0x55, 0x44, 0x41, 0x5f, 0x50, 0x52, 0x45, 0x43, 0x5f, 0x53, 0x51, 0x52, 0x54
        /*001b*/ 	.byte	0x00
.L_1:


//--------------------- .nv.constant0.triton_poi_fused__native_batch_norm_legit_no_training_relu_0 --------------------------
	.section	.nv.constant0.triton_poi_fused__native_batch_norm_legit_no_training_relu_0,"a",@progbits
	.sectionflags	@""
	.align	4
.nv.constant0.triton_poi_fused__native_batch_norm_legit_no_training_relu_0:
	.zero		580
